	.headerflags	@"EF_CUDA_TEXMODE_UNIFIED EF_CUDA_64BIT_ADDRESS EF_CUDA_ACCELERATORS EF_CUDA_SM90 EF_CUDA_VIRTUAL_SM(EF_CUDA_SM90)"
	.elftype	@"ET_EXEC"


//--------------------- .nv.info                  --------------------------
	.section	.nv.info,"",@"SHT_CUDA_INFO"
	.align	4


	//----- nvinfo : EIATTR_REGCOUNT
	.align		4
        /*0000*/ 	.byte	0x04, 0x2f
        /*0002*/ 	.short	(.L_3 - .L_2)
	.align		4
.L_2:
        /*0004*/ 	.word	index@(triton_poi_fused__native_batch_norm_legit_no_training_convolution_relu_16)
        /*0008*/ 	.word	0x0000001a


	//----- nvinfo : EIATTR_MIN_STACK_SIZE
	.align		4
.L_3:
        /*000c*/ 	.byte	0x04, 0x12
        /*000e*/ 	.short	(.L_5 - .L_4)
	.align		4
.L_4:
        /*0010*/ 	.word	index@(triton_poi_fused__native_batch_norm_legit_no_training_convolution_relu_16)
        /*0014*/ 	.word	0x00000000


	//----- nvinfo : EIATTR_FRAME_SIZE
	.align		4
.L_5:
        /*0018*/ 	.byte	0x04, 0x11
        /*001a*/ 	.short	(.L_7 - .L_6)
	.align		4
.L_6:
        /*001c*/ 	.word	index@(triton_poi_fused__native_batch_norm_legit_no_training_convolution_relu_16)
        /*0020*/ 	.word	0x00000000


	//----- nvinfo : EIATTR_MIN_STACK_SIZE
	.align		4
.L_7:
        /*0024*/ 	.byte	0x04, 0x12
        /*0026*/ 	.short	(.L_9 - .L_8)
	.align		4
.L_8:
        /*0028*/ 	.word	index@(triton_poi_fused__native_batch_norm_legit_no_training_convolution_relu_16)
        /*002c*/ 	.word	0x00000000
.L_9:


//--------------------- .nv.info.triton_poi_fused__native_batch_norm_legit_no_training_convolution_relu_16 --------------------------
	.section	.nv.info.triton_poi_fused__native_batch_norm_legit_no_training_convolution_relu_16,"",@"SHT_CUDA_INFO"
	.sectionflags	@""
	.align	4


	//----- nvinfo : EIATTR_CUDA_API_VERSION
	.align		4
        /*0000*/ 	.byte	0x04, 0x37
        /*0002*/ 	.short	(.L_11 - .L_10)
.L_10:
        /*0004*/ 	.word	0x0000007c


	//----- nvinfo : EIATTR_KPARAM_INFO
	.align		4
.L_11:
        /*0008*/ 	.byte	0x04, 0x17
        /*000a*/ 	.short	(.L_13 - .L_12)
.L_12:
        /*000c*/ 	.word	0x00000000
        /*0010*/ 	.short	0x0007
        /*0012*/ 	.short	0x0038
        /*0014*/ 	.byte	0x00, 0xf0, 0x11, 0x00


	//----- nvinfo : EIATTR_KPARAM_INFO
	.align		4
.L_13:
        /*0018*/ 	.byte	0x04, 0x17
        /*001a*/ 	.short	(.L_15 - .L_14)
.L_14:
        /*001c*/ 	.word	0x00000000
        /*0020*/ 	.short	0x0006
        /*0022*/ 	.short	0x0030
        /*0024*/ 	.byte	0x00, 0xf4, 0x21, 0x00


	//----- nvinfo : EIATTR_KPARAM_INFO
	.align		4
.L_15:
        /*0028*/ 	.byte	0x04, 0x17
        /*002a*/ 	.short	(.L_17 - .L_16)
.L_16:
        /*002c*/ 	.word	0x00000000
        /*0030*/ 	.short	0x0005
        /*0032*/ 	.short	0x0028
        /*0034*/ 	.byte	0x00, 0xf4, 0x21, 0x00


	//----- nvinfo : EIATTR_KPARAM_INFO
	.align		4
.L_17:
        /*0038*/ 	.byte	0x04, 0x17
        /*003a*/ 	.short	(.L_19 - .L_18)
.L_18:
        /*003c*/ 	.word	0x00000000
        /*0040*/ 	.short	0x0004
        /*0042*/ 	.short	0x0020
        /*0044*/ 	.byte	0x00, 0xf4, 0x21, 0x00


	//----- nvinfo : EIATTR_KPARAM_INFO
	.align		4
.L_19:
        /*0048*/ 	.byte	0x04, 0x17
        /*004a*/ 	.short	(.L_21 - .L_20)
.L_20:
        /*004c*/ 	.word	0x00000000
        /*0050*/ 	.short	0x0003
        /*0052*/ 	.short	0x0018
        /*0054*/ 	.byte	0x00, 0xf4, 0x21, 0x00


	//----- nvinfo : EIATTR_KPARAM_INFO
	.align		4
.L_21:
        /*0058*/ 	.byte	0x04, 0x17
        /*005a*/ 	.short	(.L_23 - .L_22)
.L_22:
        /*005c*/ 	.word	0x00000000
        /*0060*/ 	.short	0x0002
        /*0062*/ 	.short	0x0010
        /*0064*/ 	.byte	0x00, 0xf4, 0x21, 0x00


	//----- nvinfo : EIATTR_KPARAM_INFO
	.align		4
.L_23:
        /*0068*/ 	.byte	0x04, 0x17
        /*006a*/ 	.short	(.L_25 - .L_24)
.L_24:
        /*006c*/ 	.word	0x00000000
        /*0070*/ 	.short	0x0001
        /*0072*/ 	.short	0x0008
        /*0074*/ 	.byte	0x00, 0xf4, 0x21, 0x00


	//----- nvinfo : EIATTR_KPARAM_INFO
	.align		4
.L_25:
        /*0078*/ 	.byte	0x04, 0x17
        /*007a*/ 	.short	(.L_27 - .L_26)
.L_26:
        /*007c*/ 	.word	0x00000000
        /*0080*/ 	.short	0x0000
        /*0082*/ 	.short	0x0000
        /*0084*/ 	.byte	0x00, 0xf4, 0x21, 0x00


	//----- nvinfo : EIATTR_SPARSE_MMA_MASK
	.align		4
.L_27:
        /*0088*/ 	.byte	0x03, 0x50
        /*008a*/ 	.short	0x0000


	//----- nvinfo : EIATTR_MAXREG_COUNT
	.align		4
        /*008c*/ 	.byte	0x03, 0x1b
        /*008e*/ 	.short	0x00ff


	//----- nvinfo : EIATTR_EXIT_INSTR_OFFSETS
	.align		4
        /*0090*/ 	.byte	0x04, 0x1c
        /*0092*/ 	.short	(.L_29 - .L_28)


	//   ....[0]....
.L_28:
        /*0094*/ 	.word	0x00000490


	//   ....[1]....
        /*0098*/ 	.word	0x000004b0


	//----- nvinfo : EIATTR_REQNTID
	.align		4
.L_29:
        /*009c*/ 	.byte	0x04, 0x10
        /*009e*/ 	.short	(.L_31 - .L_30)
.L_30:
        /*00a0*/ 	.word	0x00000080
        /*00a4*/ 	.word	0x00000001
        /*00a8*/ 	.word	0x00000001


	//----- nvinfo : EIATTR_CBANK_PARAM_SIZE
	.align		4
.L_31:
        /*00ac*/ 	.byte	0x03, 0x19
        /*00ae*/ 	.short	0x003c


	//----- nvinfo : EIATTR_PARAM_CBANK
	.align		4
        /*00b0*/ 	.byte	0x04, 0x0a
        /*00b2*/ 	.short	(.L_33 - .L_32)
	.align		4
.L_32:
        /*00b4*/ 	.word	index@(.nv.constant0.triton_poi_fused__native_batch_norm_legit_no_training_convolution_relu_16)
        /*00b8*/ 	.short	0x0210
        /*00ba*/ 	.short	0x003c


	//----- nvinfo : EIATTR_SW_WAR
	.align		4
.L_33:
        /*00bc*/ 	.byte	0x04, 0x36
        /*00be*/ 	.short	(.L_35 - .L_34)
.L_34:
        /*00c0*/ 	.word	0x00000008
.L_35:


//--------------------- .nv.callgraph             --------------------------
	.section	.nv.callgraph,"",@"SHT_CUDA_CALLGRAPH"
	.align	4
	.sectionentsize	8
	.align		4
        /*0000*/ 	.word	0x00000000
	.align		4
        /*0004*/ 	.word	0xffffffff
	.align		4
        /*0008*/ 	.word	0x00000000
	.align		4
        /*000c*/ 	.word	0xfffffffe
	.align		4
        /*0010*/ 	.word	0x00000000
	.align		4
        /*0014*/ 	.word	0xfffffffd
	.align		4
        /*0018*/ 	.word	0x00000000
	.align		4
        /*001c*/ 	.word	0xfffffffc


//--------------------- .nv.constant4             --------------------------
	.section	.nv.constant4,"a",@progbits
	.align	8
	.align		8
.nv.constant4:
        /*0000*/ 	.dword	_$_str
	.align		8
        /*0008*/ 	.dword	_$_str_$_2


//--------------------- .text.triton_poi_fused__native_batch_norm_legit_no_training_convolution_relu_16 --------------------------
	.section	.text.triton_poi_fused__native_batch_norm_legit_no_training_convolution_relu_16,"ax",@progbits
	.align	128
        .global         triton_poi_fused__native_batch_norm_legit_no_training_convolution_relu_16
        .type           triton_poi_fused__native_batch_norm_legit_no_training_convolution_relu_16,@function
        .size           triton_poi_fused__native_batch_norm_legit_no_training_convolution_relu_16,(.L_x_1 - triton_poi_fused__native_batch_norm_legit_no_training_convolution_relu_16)
        .other          triton_poi_fused__native_batch_norm_legit_no_training_convolution_relu_16,@"STO_CUDA_ENTRY STV_DEFAULT"
triton_poi_fused__native_batch_norm_legit_no_training_convolution_relu_16:
.text.triton_poi_fused__native_batch_norm_legit_no_training_convolution_relu_16:
[----:B------:R-:W0:Y:S01]  /*0000*/  LDC R1, c[0x0][0x28] ;  /* 0x00000a00ff017b82 */ /* 0x000e220000000800 */
[----:B------:R-:W1:Y:S07]  /*0010*/  S2R R0, SR_TID.X ;  /* 0x0000000000007919 */ /* 0x000e6e0000002100 */
[----:B------:R-:W2:Y:S01]  /*0020*/  LDC.64 R2, c[0x0][0x228] ;  /* 0x00008a00ff027b82 */ /* 0x000ea20000000a00 */
[----:B------:R-:W-:Y:S01]  /*0030*/  CS2R R8, SRZ ;  /* 0x0000000000087805 */ /* 0x000fe2000001ff00 */
[----:B------:R-:W-:Y:S01]  /*0040*/  ULDC.64 UR4, c[0x0][0x208] ;  /* 0x0000820000047ab9 */ /* 0x000fe20000000a00 */
[----:B------:R-:W3:Y:S05]  /*0050*/  S2R R7, SR_CTAID.X ;  /* 0x0000000000077919 */ /* 0x000eea0000002500 */
[----:B------:R-:W4:Y:S08]  /*0060*/  LDC.64 R16, c[0x0][0x218] ;  /* 0x00008600ff107b82 */ /* 0x000f300000000a00 */
[----:B------:R-:W5:Y:S08]  /*0070*/  LDC.64 R18, c[0x0][0x220] ;  /* 0x00008800ff127b82 */ /* 0x000f700000000a00 */
[----:B------:R-:W5:Y:S01]  /*0080*/  LDC.64 R20, c[0x0][0x230] ;  /* 0x00008c00ff147b82 */ /* 0x000f620000000a00 */
[----:B-1----:R-:W-:-:S07]  /*0090*/  SHF.L.U32 R0, R0, 0x1, RZ ;  /* 0x0000000100007819 */ /* 0x002fce00000006ff */
[----:B------:R-:W1:Y:S01]  /*00a0*/  LDC.64 R14, c[0x0][0x238] ;  /* 0x00008e00ff0e7b82 */ /* 0x000e620000000a00 */
[----:B---3--:R-:W-:Y:S02]  /*00b0*/  SHF.R.S32.HI R5, RZ, 0x17, R7 ;  /* 0x00000017ff057819 */ /* 0x008fe40000011407 */
[----:B------:R-:W-:Y:S02]  /*00c0*/  LOP3.LUT R0, R0, 0xfe, RZ, 0xc0, !PT ;  /* 0x000000fe00007812 */ /* 0x000fe400078ec0ff */
[----:B------:R-:W-:Y:S02]  /*00d0*/  SGXT R5, R5, 0x1 ;  /* 0x000000010505781a */ /* 0x000fe40000000200 */
[----:B------:R-:W-:-:S04]  /*00e0*/  LEA R0, R7, R0, 0x8 ;  /* 0x0000000007007211 */ /* 0x000fc800078e40ff */
[----:B------:R-:W-:Y:S02]  /*00f0*/  LEA.HI R5, R5, R0, RZ, 0x6 ;  /* 0x0000000005057211 */ /* 0x000fe400078f30ff */
[----:B------:R-:W-:Y:S02]  /*0100*/  ISETP.GE.AND P0, PT, R0, 0x6400, PT ;  /* 0x000064000000780c */ /* 0x000fe40003f06270 */
[----:B------:R-:W-:-:S04]  /*0110*/  LOP3.LUT R5, R5, 0xffffffc0, RZ, 0xc0, !PT ;  /* 0xffffffc005057812 */ /* 0x000fc800078ec0ff */
[----:B------:R-:W-:Y:S02]  /*0120*/  IADD3 R12, R0, -R5, RZ ;  /* 0x80000005000c7210 */ /* 0x000fe40007ffe0ff */
[----:B------:R-:W3:Y:S03]  /*0130*/  LDC.64 R4, c[0x0][0x210] ;  /* 0x00008400ff047b82 */ /* 0x000ee60000000a00 */
[----:B--2---:R-:W-:-:S05]  /*0140*/  IMAD.WIDE R2, R12, 0x4, R2 ;  /* 0x000000040c027825 */ /* 0x004fca00078e0202 */
[----:B------:R2:W3:Y:S01]  /*0150*/  @!P0 LDG.E.EL.64 R8, desc[UR4][R2.64] ;  /* 0x0000000402088981 */ /* 0x0004e2000c2e1b00 */
[----:B------:R-:W-:Y:S02]  /*0160*/  CS2R R10, SRZ ;  /* 0x00000000000a7805 */ /* 0x000fe4000001ff00 */
[----:B------:R-:W-:Y:S01]  /*0170*/  CS2R R6, SRZ ;  /* 0x0000000000067805 */ /* 0x000fe2000001ff00 */
[----:B----4-:R-:W-:-:S04]  /*0180*/  IMAD.WIDE R16, R12, 0x4, R16 ;  /* 0x000000040c107825 */ /* 0x010fc800078e0210 */
[----:B-----5:R-:W-:Y:S01]  /*0190*/  IMAD.WIDE R18, R12, 0x4, R18 ;  /* 0x000000040c127825 */ /* 0x020fe200078e0212 */
[----:B------:R-:W4:Y:S01]  /*01a0*/  @!P0 LDG.E.EL.64 R10, desc[UR4][R16.64] ;  /* 0x00000004100a8981 */ /* 0x000f22000c2e1b00 */
[----:B--2---:R-:W-:Y:S02]  /*01b0*/  CS2R R2, SRZ ;  /* 0x0000000000027805 */ /* 0x004fe4000001ff00 */
[----:B---3--:R-:W-:-:S04]  /*01c0*/  IMAD.WIDE R4, R0, 0x4, R4 ;  /* 0x0000000400047825 */ /* 0x008fc800078e0204 */
[----:B------:R2:W3:Y:S04]  /*01d0*/  @!P0 LDG.E.EL.64 R2, desc[UR4][R18.64] ;  /* 0x0000000412028981 */ /* 0x0004e8000c2e1b00 */
[----:B------:R-:W4:Y:S01]  /*01e0*/  @!P0 LDG.E.64 R6, desc[UR4][R4.64] ;  /* 0x0000000404068981 */ /* 0x000f22000c1e1b00 */
[----:B0-----:R-:W-:-:S04]  /*01f0*/  IMAD.WIDE R20, R12, 0x4, R20 ;  /* 0x000000040c147825 */ /* 0x001fc800078e0214 */
[----:B-1----:R-:W-:Y:S01]  /*0200*/  IMAD.WIDE R22, R12, 0x4, R14 ;  /* 0x000000040c167825 */ /* 0x002fe200078e020e */
[----:B------:R-:W-:Y:S02]  /*0210*/  CS2R R12, SRZ ;  /* 0x00000000000c7805 */ /* 0x000fe4000001ff00 */
[----:B------:R-:W-:-:S04]  /*0220*/  CS2R R14, SRZ ;  /* 0x00000000000e7805 */ /* 0x000fc8000001ff00 */
[----:B------:R-:W5:Y:S04]  /*0230*/  @!P0 LDG.E.EL.64 R12, desc[UR4][R20.64] ;  /* 0x00000004140c8981 */ /* 0x000f68000c2e1b00 */
[----:B------:R-:W5:Y:S01]  /*0240*/  @!P0 LDG.E.EL.64 R14, desc[UR4][R22.64] ;  /* 0x00000004160e8981 */ /* 0x000f62000c2e1b00 */
[----:B--2---:R-:W-:Y:S01]  /*0250*/  HFMA2.MMA R18, -RZ, RZ, 1.625, 0 ;  /* 0x3e800000ff127435 */ /* 0x004fe200000001ff */
[----:B------:R-:W-:Y:S01]  /*0260*/  FADD R8, R8, 9.9999997473787516356e-06 ;  /* 0x3727c5ac08087421 */ /* 0x000fe20000000000 */
[----:B------:R-:W-:-:S03]  /*0270*/  FADD R9, R9, 9.9999997473787516356e-06 ;  /* 0x3727c5ac09097421 */ /* 0x000fc60000000000 */
[----:B------:R-:W0:Y:S08]  /*0280*/  MUFU.SQRT R16, R8 ;  /* 0x0000000800107308 */ /* 0x000e300000002000 */
[----:B------:R1:W2:Y:S01]  /*0290*/  MUFU.SQRT R17, R9 ;  /* 0x0000000900117308 */ /* 0x0002a20000002000 */
[C---:B0-----:R-:W-:Y:S02]  /*02a0*/  FSETP.GT.AND P1, PT, R16.reuse, 8.50705917302346158658e+37, PT ;  /* 0x7e8000001000780b */ /* 0x041fe40003f24000 */
[----:B------:R-:W-:Y:S01]  /*02b0*/  FSETP.GEU.AND P3, PT, R16, 1.175494350822287508e-38, PT ;  /* 0x008000001000780b */ /* 0x000fe20003f6e000 */
[----:B-1----:R-:W0:Y:S01]  /*02c0*/  LDC.64 R8, c[0x0][0x240] ;  /* 0x00009000ff087b82 */ /* 0x002e220000000a00 */
[----:B--2---:R-:W-:-:S02]  /*02d0*/  FSETP.GT.AND P2, PT, R17, 8.50705917302346158658e+37, PT ;  /* 0x7e8000001100780b */ /* 0x004fc40003f44000 */
[----:B------:R-:W-:-:S07]  /*02e0*/  FSETP.GEU.AND P4, PT, R17, 1.175494350822287508e-38, PT ;  /* 0x008000001100780b */ /* 0x000fce0003f8e000 */
[----:B------:R-:W-:-:S04]  /*02f0*/  @P1 FMUL R16, R16, 0.25 ;  /* 0x3e80000010101820 */ /* 0x000fc80000400000 */
[----:B------:R-:W-:Y:S01]  /*0300*/  @!P3 FMUL R16, R16, 16777216 ;  /* 0x4b8000001010b820 */ /* 0x000fe20000400000 */
[----:B------:R-:W-:-:S04]  /*0310*/  @P2 FMUL R17, R17, 0.25 ;  /* 0x3e80000011112820 */ /* 0x000fc80000400000 */
[----:B------:R-:W-:Y:S01]  /*0320*/  @!P4 FMUL R17, R17, 16777216 ;  /* 0x4b8000001111c820 */ /* 0x000fe20000400000 */
[----:B------:R-:W1:Y:S01]  /*0330*/  MUFU.RCP R16, R16 ;  /* 0x0000001000107308 */ /* 0x000e620000001000 */
[----:B------:R-:W-:-:S07]  /*0340*/  FSEL R19, R18, 1, P1 ;  /* 0x3f80000012137808 */ /* 0x000fce0000800000 */
[----:B------:R-:W2:Y:S01]  /*0350*/  MUFU.RCP R17, R17 ;  /* 0x0000001100117308 */ /* 0x000ea20000001000 */
[----:B------:R-:W-:Y:S01]  /*0360*/  FSEL R18, R18, 1, P2 ;  /* 0x3f80000012127808 */ /* 0x000fe20001000000 */
[----:B------:R-:W-:Y:S01]  /*0370*/  @!P3 FMUL R19, R19, 16777216 ;  /* 0x4b8000001313b820 */ /* 0x000fe20000400000 */
[----:B----4-:R-:W-:Y:S01]  /*0380*/  FADD R6, R10, R6 ;  /* 0x000000060a067221 */ /* 0x010fe20000000000 */
[----:B------:R-:W-:Y:S02]  /*0390*/  FADD R7, R11, R7 ;  /* 0x000000070b077221 */ /* 0x000fe40000000000 */
[----:B------:R-:W-:Y:S01]  /*03a0*/  @!P4 FMUL R18, R18, 16777216 ;  /* 0x4b8000001212c820 */ /* 0x000fe20000400000 */
[----:B-1----:R-:W-:Y:S01]  /*03b0*/  FMUL R19, R16, R19 ;  /* 0x0000001310137220 */ /* 0x002fe20000400000 */
[----:B---3--:R-:W-:Y:S01]  /*03c0*/  FADD R2, R6, -R2 ;  /* 0x8000000206027221 */ /* 0x008fe20000000000 */
[----:B------:R-:W-:Y:S01]  /*03d0*/  FADD R3, R7, -R3 ;  /* 0x8000000307037221 */ /* 0x000fe20000000000 */
[----:B--2---:R-:W-:-:S02]  /*03e0*/  FMUL R18, R17, R18 ;  /* 0x0000001211127220 */ /* 0x004fc40000400000 */
[----:B------:R-:W-:Y:S02]  /*03f0*/  FMUL R19, R2, R19 ;  /* 0x0000001302137220 */ /* 0x000fe40000400000 */
[----:B------:R-:W-:Y:S02]  /*0400*/  FMUL R18, R3, R18 ;  /* 0x0000001203127220 */ /* 0x000fe40000400000 */
[----:B-----5:R-:W-:Y:S02]  /*0410*/  FFMA R12, R19, R12, R14 ;  /* 0x0000000c130c7223 */ /* 0x020fe4000000000e */
[----:B------:R-:W-:Y:S01]  /*0420*/  FFMA R13, R18, R13, R15 ;  /* 0x0000000d120d7223 */ /* 0x000fe2000000000f */
[----:B------:R1:W-:Y:S02]  /*0430*/  @!P0 STG.E.64 desc[UR4][R4.64], R6 ;  /* 0x0000000604008986 */ /* 0x0003e4000c101b04 */
[----:B------:R-:W-:Y:S02]  /*0440*/  FSETP.GEU.AND P1, PT, R12, RZ, PT ;  /* 0x000000ff0c00720b */ /* 0x000fe40003f2e000 */
[----:B------:R-:W-:Y:S01]  /*0450*/  FSETP.GEU.AND P2, PT, R13, RZ, PT ;  /* 0x000000ff0d00720b */ /* 0x000fe20003f4e000 */
[----:B0-----:R-:W-:Y:S01]  /*0460*/  IMAD.WIDE R8, R0, 0x4, R8 ;  /* 0x0000000400087825 */ /* 0x001fe200078e0208 */
[----:B------:R-:W-:-:S02]  /*0470*/  FSEL R12, R12, RZ, P1 ;  /* 0x000000ff0c0c7208 */ /* 0x000fc40000800000 */
[----:B------:R-:W-:Y:S01]  /*0480*/  FSEL R13, R13, RZ, P2 ;  /* 0x000000ff0d0d7208 */ /* 0x000fe20001000000 */
[----:B------:R-:W-:Y:S08]  /*0490*/  @P0 EXIT ;  /* 0x000000000000094d */ /* 0x000ff00003800000 */
[----:B------:R-:W-:Y:S01]  /*04a0*/  STG.E.64 desc[UR4][R8.64], R12 ;  /* 0x0000000c08007986 */ /* 0x000fe2000c101b04 */
[----:B------:R-:W-:Y:S05]  /*04b0*/  EXIT ;  /* 0x000000000000794d */ /* 0x000fea0003800000 */
.L_x_0:
[----:B------:R-:W-:-:S00]  /*04c0*/  BRA `(.L_x_0) ;  /* 0xfffffffc00fc7947 */ /* 0x000fc0000383ffff */
[----:B------:R-:W-:-:S00]  /*04d0*/  NOP ;  /* 0x0000000000007918 */ /* 0x000fc00000000000 */
        /* <DEDUP_REMOVED lines=10> */
.L_x_1:


//--------------------- .nv.global.init           --------------------------
	.section	.nv.global.init,"aw",@progbits
.nv.global.init:
	.type		_$_str,@object
	.size		_$_str,(_$_str_$_2 - _$_str)
_$_str:
        /*0000*/ 	.byte	0x5f, 0x5f, 0x43, 0x55, 0x44, 0x41, 0x5f, 0x46, 0x54, 0x5a, 0x00
	.type		_$_str_$_2,@object
	.size		_$_str_$_2,(.L_1 - _$_str_$_2)
_$_str_$_2:
        /*000b*/ 	.byte	0x5f, 0x5f, 0x43, 0x55, 0x44, 0x41, 0x5f, 0x50, 0x52, 0x45, 0x43, 0x5f, 0x53, 0x51, 0x52, 0x54
        /*001b*/ 	.byte	0x00
.L_1:


//--------------------- .nv.constant0.triton_poi_fused__native_batch_norm_legit_no_training_convolution_relu_16 --------------------------
	.section	.nv.constant0.triton_poi_fused__native_batch_norm_legit_no_training_convolution_relu_16,"a",@progbits
	.sectionflags	@""
	.align	4
.nv.constant0.triton_poi_fused__native_batch_norm_legit_no_training_convolution_relu_16:
	.zero		588
